	.headerflags	@"EF_CUDA_TEXMODE_UNIFIED EF_CUDA_64BIT_ADDRESS EF_CUDA_SM86 EF_CUDA_VIRTUAL_SM(EF_CUDA_SM86)"
	.elftype	@"ET_EXEC"


//--------------------- .nv.info                  --------------------------
	.section	.nv.info,"",@"SHT_CUDA_INFO"
	.align	4


	//----- nvinfo : EIATTR_REGCOUNT
	.align		4
        /*0000*/ 	.byte	0x04, 0x2f
        /*0002*/ 	.short	(.L_1 - .L_0)
	.align		4
.L_0:
        /*0004*/ 	.word	index@(swiglu_fwd_kernel)
        /*0008*/ 	.word	0x00000022


	//----- nvinfo : EIATTR_MAX_STACK_SIZE
	.align		4
.L_1:
        /*000c*/ 	.byte	0x04, 0x23
        /*000e*/ 	.short	(.L_3 - .L_2)
	.align		4
.L_2:
        /*0010*/ 	.word	index@(swiglu_fwd_kernel)
        /*0014*/ 	.word	0x00000000


	//----- nvinfo : EIATTR_MIN_STACK_SIZE
	.align		4
.L_3:
        /*0018*/ 	.byte	0x04, 0x12
        /*001a*/ 	.short	(.L_5 - .L_4)
	.align		4
.L_4:
        /*001c*/ 	.word	index@(swiglu_fwd_kernel)
        /*0020*/ 	.word	0x00000000


	//----- nvinfo : EIATTR_FRAME_SIZE
	.align		4
.L_5:
        /*0024*/ 	.byte	0x04, 0x11
        /*0026*/ 	.short	(.L_7 - .L_6)
	.align		4
.L_6:
        /*0028*/ 	.word	index@(swiglu_fwd_kernel)
        /*002c*/ 	.word	0x00000000
.L_7:


//--------------------- .nv.info.swiglu_fwd_kernel --------------------------
	.section	.nv.info.swiglu_fwd_kernel,"",@"SHT_CUDA_INFO"
	.align	4


	//----- nvinfo : EIATTR_CUDA_API_VERSION
	.align		4
        /*0000*/ 	.byte	0x04, 0x37
        /*0002*/ 	.short	(.L_9 - .L_8)
.L_8:
        /*0004*/ 	.word	0x0000007b


	//----- nvinfo : EIATTR_SW2861232_WAR
	.align		4
.L_9:
        /*0008*/ 	.byte	0x01, 0x35
	.zero		2


	//----- nvinfo : EIATTR_PARAM_CBANK
	.align		4
        /*000c*/ 	.byte	0x04, 0x0a
        /*000e*/ 	.short	(.L_11 - .L_10)
	.align		4
.L_10:
        /*0010*/ 	.word	index@(.nv.constant0.swiglu_fwd_kernel)
        /*0014*/ 	.short	0x0160
        /*0016*/ 	.short	0x001c


	//----- nvinfo : EIATTR_CBANK_PARAM_SIZE
	.align		4
.L_11:
        /*0018*/ 	.byte	0x03, 0x19
        /*001a*/ 	.short	0x001c


	//----- nvinfo : EIATTR_KPARAM_INFO
	.align		4
        /*001c*/ 	.byte	0x04, 0x17
        /*001e*/ 	.short	(.L_13 - .L_12)
.L_12:
        /*0020*/ 	.word	0x00000000
        /*0024*/ 	.short	0x0003
        /*0026*/ 	.short	0x0018
        /*0028*/ 	.byte	0x00, 0xf0, 0x11, 0x00


	//----- nvinfo : EIATTR_KPARAM_INFO
	.align		4
.L_13:
        /*002c*/ 	.byte	0x04, 0x17
        /*002e*/ 	.short	(.L_15 - .L_14)
.L_14:
        /*0030*/ 	.word	0x00000000
        /*0034*/ 	.short	0x0002
        /*0036*/ 	.short	0x0010
        /*0038*/ 	.byte	0x00, 0xf0, 0x21, 0x00


	//----- nvinfo : EIATTR_KPARAM_INFO
	.align		4
.L_15:
        /*003c*/ 	.byte	0x04, 0x17
        /*003e*/ 	.short	(.L_17 - .L_16)
.L_16:
        /*0040*/ 	.word	0x00000000
        /*0044*/ 	.short	0x0001
        /*0046*/ 	.short	0x0008
        /*0048*/ 	.byte	0x00, 0xf0, 0x21, 0x00


	//----- nvinfo : EIATTR_KPARAM_INFO
	.align		4
.L_17:
        /*004c*/ 	.byte	0x04, 0x17
        /*004e*/ 	.short	(.L_19 - .L_18)
.L_18:
        /*0050*/ 	.word	0x00000000
        /*0054*/ 	.short	0x0000
        /*0056*/ 	.short	0x0000
        /*0058*/ 	.byte	0x00, 0xf0, 0x21, 0x00


	//----- nvinfo : EIATTR_MAXREG_COUNT
	.align		4
.L_19:
        /*005c*/ 	.byte	0x03, 0x1b
        /*005e*/ 	.short	0x00ff


	//----- nvinfo : EIATTR_EXIT_INSTR_OFFSETS
	.align		4
        /*0060*/ 	.byte	0x04, 0x1c
        /*0062*/ 	.short	(.L_21 - .L_20)


	//   ....[0]....
.L_20:
        /*0064*/ 	.word	0x00000dd0


	//   ....[1]....
        /*0068*/ 	.word	0x00000e00


	//----- nvinfo : EIATTR_MAX_THREADS
	.align		4
.L_21:
        /*006c*/ 	.byte	0x04, 0x05
        /*006e*/ 	.short	(.L_23 - .L_22)
.L_22:
        /*0070*/ 	.word	0x00000040
        /*0074*/ 	.word	0x00000001
        /*0078*/ 	.word	0x00000001
.L_23:


//--------------------- .nv.rel.action            --------------------------
	.section	.nv.rel.action,"",@"SHT_CUDA_RELOCINFO"
	.align	8
	.sectionentsize	8
        /*0000*/ 	.byte	0x73, 0x00, 0x00, 0x00, 0x00, 0x00, 0x00, 0x00, 0x00, 0x00, 0x00, 0x11, 0x25, 0x00, 0x05, 0x36


//--------------------- .nv.constant0.swiglu_fwd_kernel --------------------------
	.section	.nv.constant0.swiglu_fwd_kernel,"a",@progbits
	.align	4
.nv.constant0.swiglu_fwd_kernel:
	.zero		380


//--------------------- .text.swiglu_fwd_kernel   --------------------------
	.section	.text.swiglu_fwd_kernel,"ax",@progbits
	.sectioninfo	@"SHI_REGISTERS=34"
	.align	128
        .global         swiglu_fwd_kernel
        .type           swiglu_fwd_kernel,@function
        .size           swiglu_fwd_kernel,(.L_x_1 - swiglu_fwd_kernel)
        .other          swiglu_fwd_kernel,@"STO_CUDA_ENTRY STV_DEFAULT"
swiglu_fwd_kernel:
.text.swiglu_fwd_kernel:
[----:B------:R-:W-:-:S02]  /*0000*/  IMAD.MOV.U32 R1, RZ, RZ, c[0x0][0x28] ;  /* 0x00000a00ff017624 */ /* 0x000fc400078e00ff */
[----:B------:R-:W0:Y:S01]  /*0010*/  S2R R0, SR_TID.X ;  /* 0x0000000000007919 */ /* 0x000e220000002100 */
[----:B------:R-:W-:Y:S01]  /*0020*/  IMAD.MOV.U32 R14, RZ, RZ, 0x2 ;  /* 0x00000002ff0e7424 */ /* 0x000fe200078e00ff */
[----:B------:R-:W-:Y:S01]  /*0030*/  PRMT R2, RZ, 0x7610, R2 ;  /* 0x00007610ff027816 */ /* 0x000fe20000000002 */
[----:B------:R-:W-:Y:S01]  /*0040*/  ULDC.64 UR4, c[0x0][0x118] ;  /* 0x0000460000047ab9 */ /* 0x000fe20000000a00 */
[----:B------:R-:W1:Y:S01]  /*0050*/  S2R R15, SR_CTAID.X ;  /* 0x00000000000f7919 */ /* 0x000e620000002500 */
[----:B0-----:R-:W-:-:S05]  /*0060*/  IMAD.SHL.U32 R0, R0, 0x8, RZ ;  /* 0x0000000800007824 */ /* 0x001fca00078e00ff */
[----:B------:R-:W-:-:S05]  /*0070*/  LOP3.LUT R0, R0, 0x1f8, RZ, 0xc0, !PT ;  /* 0x000001f800007812 */ /* 0x000fca00078ec0ff */
[----:B-1----:R-:W-:-:S04]  /*0080*/  IMAD R15, R15, 0x200, R0 ;  /* 0x000002000f0f7824 */ /* 0x002fc800078e0200 */
[C---:B------:R-:W-:Y:S01]  /*0090*/  IMAD.WIDE R4, R15.reuse, R14, c[0x0][0x160] ;  /* 0x000058000f047625 */ /* 0x040fe200078e020e */
[C---:B------:R-:W-:Y:S02]  /*00a0*/  ISETP.GE.AND P6, PT, R15.reuse, c[0x0][0x178], PT ;  /* 0x00005e000f007a0c */ /* 0x040fe40003fc6270 */
[----:B------:R-:W-:-:S11]  /*00b0*/  IADD3 R23, R15, 0x1, RZ ;  /* 0x000000010f177810 */ /* 0x000fd60007ffe0ff */
[----:B------:R-:W2:Y:S01]  /*00c0*/  @!P6 LDG.E.U16 R2, [R4.64] ;  /* 0x000000040402e981 */ /* 0x000ea2000c1e1500 */
[----:B------:R-:W-:Y:S02]  /*00d0*/  ISETP.GE.AND P0, PT, R23, c[0x0][0x178], PT ;  /* 0x00005e0017007a0c */ /* 0x000fe40003f06270 */
[----:B------:R-:W-:-:S11]  /*00e0*/  PRMT R6, RZ, 0x7610, R6 ;  /* 0x00007610ff067816 */ /* 0x000fd60000000006 */
[----:B------:R-:W3:Y:S01]  /*00f0*/  @!P0 LDG.E.U16 R6, [R4.64+0x2] ;  /* 0x0000020404068981 */ /* 0x000ee2000c1e1500 */
[----:B------:R-:W-:Y:S02]  /*0100*/  IADD3 R0, R15, 0x2, RZ ;  /* 0x000000020f007810 */ /* 0x000fe40007ffe0ff */
[----:B------:R-:W-:Y:S02]  /*0110*/  PRMT R7, RZ, 0x7610, R7 ;  /* 0x00007610ff077816 */ /* 0x000fe40000000007 */
[----:B------:R-:W-:-:S13]  /*0120*/  ISETP.GE.AND P5, PT, R0, c[0x0][0x178], PT ;  /* 0x00005e0000007a0c */ /* 0x000fda0003fa6270 */
[----:B------:R-:W4:Y:S01]  /*0130*/  @!P5 LDG.E.U16 R7, [R4.64+0x4] ;  /* 0x000004040407d981 */ /* 0x000f22000c1e1500 */
[----:B------:R-:W-:Y:S02]  /*0140*/  IADD3 R0, R15, 0x3, RZ ;  /* 0x000000030f007810 */ /* 0x000fe40007ffe0ff */
[----:B------:R-:W-:Y:S02]  /*0150*/  PRMT R8, RZ, 0x7610, R8 ;  /* 0x00007610ff087816 */ /* 0x000fe40000000008 */
[----:B------:R-:W-:-:S13]  /*0160*/  ISETP.GE.AND P4, PT, R0, c[0x0][0x178], PT ;  /* 0x00005e0000007a0c */ /* 0x000fda0003f86270 */
[----:B------:R-:W5:Y:S01]  /*0170*/  @!P4 LDG.E.U16 R8, [R4.64+0x6] ;  /* 0x000006040408c981 */ /* 0x000f62000c1e1500 */
[----:B------:R-:W-:Y:S02]  /*0180*/  PRMT R9, RZ, 0x7610, R9 ;  /* 0x00007610ff097816 */ /* 0x000fe40000000009 */
[----:B------:R-:W-:Y:S02]  /*0190*/  PRMT R10, RZ, 0x7610, R10 ;  /* 0x00007610ff0a7816 */ /* 0x000fe4000000000a */
[----:B------:R-:W-:Y:S02]  /*01a0*/  PRMT R20, RZ, 0x7610, R20 ;  /* 0x00007610ff147816 */ /* 0x000fe40000000014 */
[----:B------:R-:W-:Y:S02]  /*01b0*/  PRMT R21, RZ, 0x7610, R21 ;  /* 0x00007610ff157816 */ /* 0x000fe40000000015 */
[----:B------:R-:W-:Y:S02]  /*01c0*/  PRMT R22, RZ, 0x7610, R22 ;  /* 0x00007610ff167816 */ /* 0x000fe40000000016 */
[----:B------:R-:W-:-:S02]  /*01d0*/  PRMT R19, RZ, 0x7610, R19 ;  /* 0x00007610ff137816 */ /* 0x000fc40000000013 */
[----:B--2---:R-:W-:-:S05]  /*01e0*/  SEL R2, R2, RZ, !P6 ;  /* 0x000000ff02027207 */ /* 0x004fca0007000000 */
[----:B------:R-:W-:Y:S02]  /*01f0*/  HADD2.F32 R26, -RZ, R2.H0_H0 ;  /* 0x20000002ff1a7230 */ /* 0x000fe40000004100 */
[----:B------:R-:W-:-:S03]  /*0200*/  IMAD.WIDE R2, R15, R14, c[0x0][0x168] ;  /* 0x00005a000f027625 */ /* 0x000fc600078e020e */
[----:B------:R-:W-:Y:S02]  /*0210*/  FADD R0, RZ, -R26 ;  /* 0x8000001aff007221 */ /* 0x000fe40000000000 */
[----:B------:R-:W2:Y:S01]  /*0220*/  @!P6 LDG.E.U16 R9, [R2.64] ;  /* 0x000000040209e981 */ /* 0x000ea2000c1e1500 */
[----:B---3--:R-:W-:Y:S01]  /*0230*/  SEL R6, R6, RZ, !P0 ;  /* 0x000000ff06067207 */ /* 0x008fe20004000000 */
[----:B------:R-:W-:Y:S02]  /*0240*/  FMUL R11, R0, 1.4426950216293334961 ;  /* 0x3fb8aa3b000b7820 */ /* 0x000fe40000400000 */
[----:B------:R-:W3:Y:S02]  /*0250*/  @!P0 LDG.E.U16 R10, [R2.64+0x2] ;  /* 0x00000204020a8981 */ /* 0x000ee4000c1e1500 */
[----:B------:R-:W-:Y:S01]  /*0260*/  HADD2.F32 R27, -RZ, R6.H0_H0 ;  /* 0x20000006ff1b7230 */ /* 0x000fe20000004100 */
[----:B------:R-:W-:-:S04]  /*0270*/  FSETP.GEU.AND P1, PT, R11, -126, PT ;  /* 0xc2fc00000b00780b */ /* 0x000fc80003f2e000 */
[----:B------:R-:W-:-:S04]  /*0280*/  FADD R0, RZ, -R27 ;  /* 0x8000001bff007221 */ /* 0x000fc80000000000 */
[----:B------:R-:W-:Y:S01]  /*0290*/  FMUL R12, R0, 1.4426950216293334961 ;  /* 0x3fb8aa3b000c7820 */ /* 0x000fe20000400000 */
[----:B------:R-:W-:-:S04]  /*02a0*/  IADD3 R0, R15, 0x4, RZ ;  /* 0x000000040f007810 */ /* 0x000fc80007ffe0ff */
[----:B------:R-:W-:Y:S01]  /*02b0*/  @!P1 FMUL R11, R11, 0.5 ;  /* 0x3f0000000b0b9820 */ /* 0x000fe20000400000 */
[----:B------:R-:W-:Y:S02]  /*02c0*/  FSETP.GEU.AND P0, PT, R12, -126, PT ;  /* 0xc2fc00000c00780b */ /* 0x000fe40003f0e000 */
[----:B------:R-:W-:Y:S01]  /*02d0*/  ISETP.GE.AND P3, PT, R0, c[0x0][0x178], PT ;  /* 0x00005e0000007a0c */ /* 0x000fe20003f66270 */
[----:B------:R-:W0:Y:S01]  /*02e0*/  MUFU.EX2 R6, R11 ;  /* 0x0000000b00067308 */ /* 0x000e220000000800 */
[----:B----4-:R-:W-:-:S09]  /*02f0*/  SEL R0, R7, RZ, !P5 ;  /* 0x000000ff07007207 */ /* 0x010fd20006800000 */
[----:B------:R-:W-:Y:S02]  /*0300*/  @!P0 FMUL R12, R12, 0.5 ;  /* 0x3f0000000c0c8820 */ /* 0x000fe40000400000 */
[----:B------:R1:W4:Y:S02]  /*0310*/  @!P3 LDG.E.U16 R20, [R4.64+0x8] ;  /* 0x000008040414b981 */ /* 0x000324000c1e1500 */
[----:B------:R-:W1:Y:S01]  /*0320*/  MUFU.EX2 R13, R12 ;  /* 0x0000000c000d7308 */ /* 0x000e620000000800 */
[----:B------:R-:W-:Y:S01]  /*0330*/  HADD2.F32 R0, -RZ, R0.H0_H0 ;  /* 0x20000000ff007230 */ /* 0x000fe20000004100 */
[----:B0-----:R-:W-:-:S04]  /*0340*/  @!P1 FMUL R6, R6, R6 ;  /* 0x0000000606069220 */ /* 0x001fc80000400000 */
[----:B------:R-:W-:Y:S01]  /*0350*/  FADD R16, R6, 1 ;  /* 0x3f80000006107421 */ /* 0x000fe20000000000 */
[----:B------:R-:W-:Y:S01]  /*0360*/  FADD R6, RZ, -R0 ;  /* 0x80000000ff067221 */ /* 0x000fe20000000000 */
[----:B------:R-:W-:-:S03]  /*0370*/  IADD3 R7, R15, 0x5, RZ ;  /* 0x000000050f077810 */ /* 0x000fc60007ffe0ff */
[----:B------:R-:W-:Y:S01]  /*0380*/  FMUL R11, R6, 1.4426950216293334961 ;  /* 0x3fb8aa3b060b7820 */ /* 0x000fe20000400000 */
[----:B------:R-:W-:Y:S01]  /*0390*/  ISETP.GE.AND P2, PT, R7, c[0x0][0x178], PT ;  /* 0x00005e0007007a0c */ /* 0x000fe20003f46270 */
[----:B-1----:R-:W-:-:S03]  /*03a0*/  @!P0 FMUL R13, R13, R13 ;  /* 0x0000000d0d0d8220 */ /* 0x002fc60000400000 */
[----:B------:R-:W-:Y:S02]  /*03b0*/  FSETP.GEU.AND P0, PT, R11, -126, PT ;  /* 0xc2fc00000b00780b */ /* 0x000fe40003f0e000 */
[----:B------:R-:W-:Y:S01]  /*03c0*/  FSETP.GT.AND P1, PT, R16, 8.50705917302346158658e+37, PT ;  /* 0x7e8000001000780b */ /* 0x000fe20003f24000 */
[----:B------:R-:W-:Y:S01]  /*03d0*/  IMAD.MOV.U32 R6, RZ, RZ, 0x3e800000 ;  /* 0x3e800000ff067424 */ /* 0x000fe200078e00ff */
[----:B------:R-:W-:Y:S01]  /*03e0*/  FADD R13, R13, 1 ;  /* 0x3f8000000d0d7421 */ /* 0x000fe20000000000 */
[----:B-----5:R-:W-:-:S04]  /*03f0*/  SEL R7, R8, RZ, !P4 ;  /* 0x000000ff08077207 */ /* 0x020fc80006000000 */
[----:B------:R0:W5:Y:S04]  /*0400*/  @!P2 LDG.E.U16 R21, [R4.64+0xa] ;  /* 0x00000a040415a981 */ /* 0x000168000c1e1500 */
[----:B------:R-:W-:Y:S01]  /*0410*/  @!P0 FMUL R11, R11, 0.5 ;  /* 0x3f0000000b0b8820 */ /* 0x000fe20000400000 */
[----:B------:R-:W-:Y:S01]  /*0420*/  FSEL R25, R6, 1, P1 ;  /* 0x3f80000006197808 */ /* 0x000fe20000800000 */
[----:B------:R-:W-:Y:S02]  /*0430*/  @P1 FMUL R16, R16, 0.25 ;  /* 0x3e80000010101820 */ /* 0x000fe40000400000 */
[----:B------:R-:W1:Y:S01]  /*0440*/  MUFU.EX2 R17, R11 ;  /* 0x0000000b00117308 */ /* 0x000e620000000800 */
[----:B------:R-:W-:Y:S01]  /*0450*/  FSETP.GT.AND P1, PT, R13, 8.50705917302346158658e+37, PT ;  /* 0x7e8000000d00780b */ /* 0x000fe20003f24000 */
[----:B------:R-:W-:-:S05]  /*0460*/  HADD2.F32 R7, -RZ, R7.H0_H0 ;  /* 0x20000007ff077230 */ /* 0x000fca0000004100 */
[----:B------:R-:W-:-:S04]  /*0470*/  FADD R8, RZ, -R7 ;  /* 0x80000007ff087221 */ /* 0x000fc80000000000 */
[----:B------:R-:W-:Y:S01]  /*0480*/  FMUL R12, R8, 1.4426950216293334961 ;  /* 0x3fb8aa3b080c7820 */ /* 0x000fe20000400000 */
[----:B------:R-:W-:Y:S02]  /*0490*/  IADD3 R8, R15, 0x6, RZ ;  /* 0x000000060f087810 */ /* 0x000fe40007ffe0ff */
[----:B------:R-:W-:Y:S01]  /*04a0*/  @P1 FMUL R13, R13, 0.25 ;  /* 0x3e8000000d0d1820 */ /* 0x000fe20000400000 */
[----:B------:R-:W-:Y:S01]  /*04b0*/  FSEL R24, R6, 1, P1 ;  /* 0x3f80000006187808 */ /* 0x000fe20000800000 */
[----:B-1----:R-:W-:Y:S01]  /*04c0*/  @!P0 FMUL R17, R17, R17 ;  /* 0x0000001111118220 */ /* 0x002fe20000400000 */
[----:B------:R-:W-:Y:S02]  /*04d0*/  FSETP.GEU.AND P0, PT, R12, -126, PT ;  /* 0xc2fc00000c00780b */ /* 0x000fe40003f0e000 */
[----:B------:R-:W-:-:S11]  /*04e0*/  ISETP.GE.AND P1, PT, R8, c[0x0][0x178], PT ;  /* 0x00005e0008007a0c */ /* 0x000fd60003f26270 */
[----:B------:R-:W-:Y:S02]  /*04f0*/  @!P0 FMUL R12, R12, 0.5 ;  /* 0x3f0000000c0c8820 */ /* 0x000fe40000400000 */
[----:B------:R0:W5:Y:S02]  /*0500*/  @!P1 LDG.E.U16 R22, [R4.64+0xc] ;  /* 0x00000c0404169981 */ /* 0x000164000c1e1500 */
[----:B------:R-:W1:Y:S01]  /*0510*/  MUFU.EX2 R18, R12 ;  /* 0x0000000c00127308 */ /* 0x000e620000000800 */
[----:B------:R-:W-:Y:S01]  /*0520*/  IADD3 R8, R15, 0x7, RZ ;  /* 0x000000070f087810 */ /* 0x000fe20007ffe0ff */
[----:B-1----:R-:W-:-:S03]  /*0530*/  @!P0 FMUL R18, R18, R18 ;  /* 0x0000001212128220 */ /* 0x002fc60000400000 */
[----:B------:R-:W-:-:S13]  /*0540*/  ISETP.GE.AND P0, PT, R8, c[0x0][0x178], PT ;  /* 0x00005e0008007a0c */ /* 0x000fda0003f06270 */
[----:B------:R0:W5:Y:S01]  /*0550*/  @!P0 LDG.E.U16 R19, [R4.64+0xe] ;  /* 0x00000e0404138981 */ /* 0x000162000c1e1500 */
[----:B------:R-:W1:Y:S08]  /*0560*/  MUFU.RCP R16, R16 ;  /* 0x0000001000107308 */ /* 0x000e700000001000 */
[----:B------:R-:W0:Y:S01]  /*0570*/  MUFU.RCP R13, R13 ;  /* 0x0000000d000d7308 */ /* 0x000e220000001000 */
[----:B------:R-:W-:-:S02]  /*0580*/  P2R R28, PR, RZ, 0x8 ;  /* 0x00000008ff1c7803 */ /* 0x000fc40000000000 */
[----:B------:R-:W-:Y:S01]  /*0590*/  ISETP.GE.AND P3, PT, R23, c[0x0][0x178], PT ;  /* 0x00005e0017007a0c */ /* 0x000fe20003f66270 */
[----:B-1----:R-:W-:Y:S01]  /*05a0*/  FMUL R25, R16, R25 ;  /* 0x0000001910197220 */ /* 0x002fe20000400000 */
[----:B------:R-:W-:-:S03]  /*05b0*/  PRMT R16, RZ, 0x7610, R16 ;  /* 0x00007610ff107816 */ /* 0x000fc60000000010 */
[----:B------:R-:W-:Y:S01]  /*05c0*/  FMUL R25, R26, R25 ;  /* 0x000000191a197220 */ /* 0x000fe20000400000 */
[----:B------:R-:W-:Y:S02]  /*05d0*/  PRMT R11, RZ, 0x7610, R11 ;  /* 0x00007610ff0b7816 */ /* 0x000fe4000000000b */
[----:B------:R1:W5:Y:S01]  /*05e0*/  @!P5 LDG.E.U16 R16, [R2.64+0x4] ;  /* 0x000004040210d981 */ /* 0x000362000c1e1500 */
[----:B0-----:R-:W-:-:S04]  /*05f0*/  FMUL R24, R13, R24 ;  /* 0x000000180d187220 */ /* 0x001fc80000400000 */
[----:B------:R-:W-:Y:S01]  /*0600*/  FMUL R24, R27, R24 ;  /* 0x000000181b187220 */ /* 0x000fe20000400000 */
[----:B------:R-:W-:Y:S02]  /*0610*/  PRMT R13, RZ, 0x7610, R13 ;  /* 0x00007610ff0d7816 */ /* 0x000fe4000000000d */
[----:B------:R-:W-:-:S04]  /*0620*/  PRMT R12, RZ, 0x7610, R12 ;  /* 0x00007610ff0c7816 */ /* 0x000fc8000000000c */
[----:B------:R1:W5:Y:S04]  /*0630*/  @!P4 LDG.E.U16 R13, [R2.64+0x6] ;  /* 0x00000604020dc981 */ /* 0x000368000c1e1500 */
[----:B------:R1:W5:Y:S01]  /*0640*/  @!P2 LDG.E.U16 R12, [R2.64+0xa] ;  /* 0x00000a04020ca981 */ /* 0x000362000c1e1500 */
[----:B------:R-:W-:Y:S01]  /*0650*/  IMAD.WIDE R4, R15, R14, c[0x0][0x170] ;  /* 0x00005c000f047625 */ /* 0x000fe200078e020e */
[----:B--2---:R-:W-:Y:S02]  /*0660*/  SEL R8, R9, RZ, !P6 ;  /* 0x000000ff09087207 */ /* 0x004fe40007000000 */
[----:B---3--:R-:W-:-:S03]  /*0670*/  SEL R9, R10, RZ, !P3 ;  /* 0x000000ff0a097207 */ /* 0x008fc60005800000 */
[----:B------:R-:W-:Y:S01]  /*0680*/  HADD2.F32 R8, -RZ, R8.H0_H0 ;  /* 0x20000008ff087230 */ /* 0x000fe20000004100 */
[----:B------:R-:W-:Y:S01]  /*0690*/  ISETP.NE.AND P3, PT, R28, RZ, PT ;  /* 0x000000ff1c00720c */ /* 0x000fe20003f65270 */
[----:B------:R-:W-:-:S03]  /*06a0*/  HADD2.F32 R9, -RZ, R9.H0_H0 ;  /* 0x20000009ff097230 */ /* 0x000fc60000004100 */
[----:B------:R-:W-:Y:S02]  /*06b0*/  FMUL R8, R8, R25 ;  /* 0x0000001908087220 */ /* 0x000fe40000400000 */
[----:B------:R-:W-:Y:S01]  /*06c0*/  FMUL R9, R9, R24 ;  /* 0x0000001809097220 */ /* 0x000fe20000400000 */
[----:B------:R-:W-:-:S04]  /*06d0*/  PRMT R10, RZ, 0x7610, R10 ;  /* 0x00007610ff0a7816 */ /* 0x000fc8000000000a */
[----:B------:R-:W-:Y:S02]  /*06e0*/  F2FP.PACK_AB R8, R9, R8 ;  /* 0x000000080908723e */ /* 0x000fe400000000ff */
[----:B------:R1:W2:Y:S01]  /*06f0*/  @!P3 LDG.E.U16 R11, [R2.64+0x8] ;  /* 0x00000804020bb981 */ /* 0x0002a2000c1e1500 */
[----:B------:R-:W-:-:S03]  /*0700*/  PRMT R9, RZ, 0x7610, R9 ;  /* 0x00007610ff097816 */ /* 0x000fc60000000009 */
[----:B------:R1:W3:Y:S04]  /*0710*/  @!P1 LDG.E.U16 R10, [R2.64+0xc] ;  /* 0x00000c04020a9981 */ /* 0x0002e8000c1e1500 */
[----:B------:R1:W3:Y:S01]  /*0720*/  @!P0 LDG.E.U16 R9, [R2.64+0xe] ;  /* 0x00000e0402098981 */ /* 0x0002e2000c1e1500 */
[----:B----4-:R-:W-:-:S05]  /*0730*/  SEL R20, R20, RZ, !P3 ;  /* 0x000000ff14147207 */ /* 0x010fca0005800000 */
[----:B------:R-:W-:-:S05]  /*0740*/  HADD2.F32 R29, -RZ, R20.H0_H0 ;  /* 0x20000014ff1d7230 */ /* 0x000fca0000004100 */
[----:B------:R-:W-:-:S04]  /*0750*/  FADD R14, RZ, -R29 ;  /* 0x8000001dff0e7221 */ /* 0x000fc80000000000 */
[----:B------:R-:W-:Y:S01]  /*0760*/  FMUL R14, R14, 1.4426950216293334961 ;  /* 0x3fb8aa3b0e0e7820 */ /* 0x000fe20000400000 */
[----:B------:R0:W-:Y:S04]  /*0770*/  @!P6 STG.E.U16 [R4.64], R8 ;  /* 0x000000080400e986 */ /* 0x0001e8000c101504 */
[----:B------:R-:W-:Y:S02]  /*0780*/  FSETP.GEU.AND P6, PT, R14, -126, PT ;  /* 0xc2fc00000e00780b */ /* 0x000fe40003fce000 */
[----:B-----5:R-:W-:-:S11]  /*0790*/  SEL R21, R21, RZ, !P2 ;  /* 0x000000ff15157207 */ /* 0x020fd60005000000 */
[----:B------:R-:W-:Y:S01]  /*07a0*/  @!P6 FMUL R14, R14, 0.5 ;  /* 0x3f0000000e0ee820 */ /* 0x000fe20000400000 */
[----:B-1----:R-:W-:-:S03]  /*07b0*/  HADD2.F32 R2, -RZ, R21.H0_H0 ;  /* 0x20000015ff027230 */ /* 0x002fc60000004100 */
[----:B------:R-:W1:Y:S02]  /*07c0*/  MUFU.EX2 R15, R14 ;  /* 0x0000000e000f7308 */ /* 0x000e640000000800 */
[----:B------:R-:W-:-:S04]  /*07d0*/  FADD R3, RZ, -R2 ;  /* 0x80000002ff037221 */ /* 0x000fc80000000000 */
[----:B------:R-:W-:Y:S01]  /*07e0*/  FMUL R20, R3, 1.4426950216293334961 ;  /* 0x3fb8aa3b03147820 */ /* 0x000fe20000400000 */
[----:B-1----:R-:W-:-:S04]  /*07f0*/  @!P6 FMUL R15, R15, R15 ;  /* 0x0000000f0f0fe220 */ /* 0x002fc80000400000 */
[----:B------:R-:W-:-:S13]  /*0800*/  FSETP.GEU.AND P6, PT, R20, -126, PT ;  /* 0xc2fc00001400780b */ /* 0x000fda0003fce000 */
[----:B------:R-:W-:Y:S01]  /*0810*/  @!P6 FMUL R20, R20, 0.5 ;  /* 0x3f0000001414e820 */ /* 0x000fe20000400000 */
[----:B------:R-:W-:-:S03]  /*0820*/  SEL R22, R22, RZ, !P1 ;  /* 0x000000ff16167207 */ /* 0x000fc60004800000 */
[----:B------:R-:W1:Y:S02]  /*0830*/  MUFU.EX2 R21, R20 ;  /* 0x0000001400157308 */ /* 0x000e640000000800 */
[----:B------:R-:W-:-:S05]  /*0840*/  HADD2.F32 R28, -RZ, R22.H0_H0 ;  /* 0x20000016ff1c7230 */ /* 0x000fca0000004100 */
        /* <DEDUP_REMOVED lines=12> */
[----:B------:R-:W-:-:S04]  /*0910*/  @!P6 FMUL R3, R3, 0.5 ;  /* 0x3f0000000303e820 */ /* 0x000fc80000400000 */
[----:B------:R-:W1:Y:S01]  /*0920*/  MUFU.EX2 R19, R3 ;  /* 0x0000000300137308 */ /* 0x000e620000000800 */
[----:B------:R-:W-:Y:S01]  /*0930*/  FADD R17, R17, 1 ;  /* 0x3f80000011117421 */ /* 0x000fe20000000000 */
[----:B------:R-:W-:Y:S01]  /*0940*/  FADD R18, R18, 1 ;  /* 0x3f80000012127421 */ /* 0x000fe20000000000 */
[----:B-1----:R-:W-:-:S03]  /*0950*/  @!P6 FMUL R19, R19, R19 ;  /* 0x000000131313e220 */ /* 0x002fc60000400000 */
[----:B------:R-:W-:-:S04]  /*0960*/  FSETP.GT.AND P6, PT, R17, 8.50705917302346158658e+37, PT ;  /* 0x7e8000001100780b */ /* 0x000fc80003fc4000 */
[----:B------:R-:W-:-:S09]  /*0970*/  FSEL R14, R6, 1, P6 ;  /* 0x3f800000060e7808 */ /* 0x000fd20003000000 */
[----:B------:R-:W-:Y:S01]  /*0980*/  @P6 FMUL R17, R17, 0.25 ;  /* 0x3e80000011116820 */ /* 0x000fe20000400000 */
[----:B------:R-:W-:Y:S01]  /*0990*/  FSETP.GT.AND P6, PT, R18, 8.50705917302346158658e+37, PT ;  /* 0x7e8000001200780b */ /* 0x000fe20003fc4000 */
[----:B------:R-:W-:-:S03]  /*09a0*/  FADD R15, R15, 1 ;  /* 0x3f8000000f0f7421 */ /* 0x000fc60000000000 */
        /* <DEDUP_REMOVED lines=11> */
[----:B------:R-:W-:Y:S01]  /*0a60*/  FADD R19, R19, 1 ;  /* 0x3f80000013137421 */ /* 0x000fe20000000000 */
[----:B------:R-:W1:Y:S02]  /*0a70*/  MUFU.RCP R17, R17 ;  /* 0x0000001100117308 */ /* 0x000e640000001000 */
[----:B------:R-:W-:-:S09]  /*0a80*/  FSEL R27, R6, 1, P6 ;  /* 0x3f800000061b7808 */ /* 0x000fd20003000000 */
[----:B------:R-:W-:Y:S01]  /*0a90*/  @P6 FMUL R22, R22, 0.25 ;  /* 0x3e80000016166820 */ /* 0x000fe20000400000 */
[----:B------:R-:W-:Y:S01]  /*0aa0*/  FSETP.GT.AND P6, PT, R19, 8.50705917302346158658e+37, PT ;  /* 0x7e8000001300780b */ /* 0x000fe20003fc4000 */
[----:B------:R-:W4:Y:S08]  /*0ab0*/  MUFU.RCP R18, R18 ;  /* 0x0000001200127308 */ /* 0x000f300000001000 */
[----:B------:R-:W5:Y:S01]  /*0ac0*/  MUFU.RCP R21, R21 ;  /* 0x0000001500157308 */ /* 0x000f620000001000 */
[----:B-1----:R-:W-:-:S03]  /*0ad0*/  FMUL R3, R17, R14 ;  /* 0x0000000e11037220 */ /* 0x002fc60000400000 */
[----:B------:R-:W-:Y:S01]  /*0ae0*/  @P6 FMUL R19, R19, 0.25 ;  /* 0x3e80000013136820 */ /* 0x000fe20000400000 */
[----:B------:R-:W-:-:S03]  /*0af0*/  FSEL R26, R6, 1, P6 ;  /* 0x3f800000061a7808 */ /* 0x000fc60003000000 */
[----:B------:R-:W1:Y:S01]  /*0b00*/  MUFU.RCP R15, R15 ;  /* 0x0000000f000f7308 */ /* 0x000e620000001000 */
[----:B----4-:R-:W-:Y:S01]  /*0b10*/  FMUL R6, R18, R25 ;  /* 0x0000001912067220 */ /* 0x010fe20000400000 */
[----:B------:R-:W-:Y:S01]  /*0b20*/  FMUL R25, R0, R3 ;  /* 0x0000000300197220 */ /* 0x000fe20000400000 */
[----:B------:R-:W-:-:S05]  /*0b30*/  SEL R0, R16, RZ, !P5 ;  /* 0x000000ff10007207 */ /* 0x000fca0006800000 */
[----:B------:R-:W4:Y:S01]  /*0b40*/  MUFU.RCP R22, R22 ;  /* 0x0000001600167308 */ /* 0x000f220000001000 */
[----:B-----5:R-:W-:-:S07]  /*0b50*/  FMUL R3, R21, R24 ;  /* 0x0000001815037220 */ /* 0x020fce0000400000 */
[----:B------:R-:W5:Y:S01]  /*0b60*/  MUFU.RCP R19, R19 ;  /* 0x0000001300137308 */ /* 0x000f620000001000 */
[----:B------:R-:W-:Y:S01]  /*0b70*/  HADD2.F32 R0, -RZ, R0.H0_H0 ;  /* 0x20000000ff007230 */ /* 0x000fe20000004100 */
[----:B------:R-:W-:Y:S01]  /*0b80*/  FMUL R7, R7, R6 ;  /* 0x0000000607077220 */ /* 0x000fe20000400000 */
[----:B------:R-:W-:Y:S01]  /*0b90*/  SEL R13, R13, RZ, !P4 ;  /* 0x000000ff0d0d7207 */ /* 0x000fe20006000000 */
[----:B------:R-:W-:Y:S01]  /*0ba0*/  FMUL R6, R2, R3 ;  /* 0x0000000302067220 */ /* 0x000fe20000400000 */
[----:B------:R-:W-:Y:S01]  /*0bb0*/  SEL R3, R12, RZ, !P2 ;  /* 0x000000ff0c037207 */ /* 0x000fe20005000000 */
[----:B-1----:R-:W-:Y:S01]  /*0bc0*/  FMUL R20, R15, R20 ;  /* 0x000000140f147220 */ /* 0x002fe20000400000 */
[----:B------:R-:W-:Y:S01]  /*0bd0*/  FMUL R25, R0, R25 ;  /* 0x0000001900197220 */ /* 0x000fe20000400000 */
[----:B------:R-:W-:Y:S01]  /*0be0*/  HADD2.F32 R0, -RZ, R13.H0_H0 ;  /* 0x2000000dff007230 */ /* 0x000fe20000004100 */
[----:B----4-:R-:W-:Y:S01]  /*0bf0*/  FMUL R27, R22, R27 ;  /* 0x0000001b161b7220 */ /* 0x010fe20000400000 */
[----:B------:R-:W-:Y:S01]  /*0c00*/  HADD2.F32 R3, -RZ, R3.H0_H0 ;  /* 0x20000003ff037230 */ /* 0x000fe20000004100 */
[----:B------:R-:W-:Y:S01]  /*0c10*/  FMUL R17, R29, R20 ;  /* 0x000000141d117220 */ /* 0x000fe20000400000 */
[----:B-----5:R-:W-:Y:S01]  /*0c20*/  FMUL R26, R19, R26 ;  /* 0x0000001a131a7220 */ /* 0x020fe20000400000 */
[----:B--2---:R-:W-:-:S02]  /*0c30*/  SEL R2, R11, RZ, !P3 ;  /* 0x000000ff0b027207 */ /* 0x004fc40005800000 */
[----:B---3--:R-:W-:-:S03]  /*0c40*/  SEL R11, R10, RZ, !P1 ;  /* 0x000000ff0a0b7207 */ /* 0x008fc60004800000 */
[----:B------:R-:W-:Y:S01]  /*0c50*/  HADD2.F32 R2, -RZ, R2.H0_H0 ;  /* 0x20000002ff027230 */ /* 0x000fe20000004100 */
[----:B------:R-:W-:Y:S01]  /*0c60*/  SEL R9, R9, RZ, !P0 ;  /* 0x000000ff09097207 */ /* 0x000fe20004000000 */
[----:B------:R-:W-:Y:S01]  /*0c70*/  FMUL R10, R0, R7 ;  /* 0x00000007000a7220 */ /* 0x000fe20000400000 */
[----:B------:R-:W-:Y:S01]  /*0c80*/  HADD2.F32 R0, -RZ, R11.H0_H0 ;  /* 0x2000000bff007230 */ /* 0x000fe20000004100 */
[----:B------:R-:W-:Y:S01]  /*0c90*/  FMUL R27, R28, R27 ;  /* 0x0000001b1c1b7220 */ /* 0x000fe20000400000 */
[----:B------:R-:W-:Y:S01]  /*0ca0*/  FMUL R26, R31, R26 ;  /* 0x0000001a1f1a7220 */ /* 0x000fe20000400000 */
[----:B------:R-:W-:Y:S01]  /*0cb0*/  HADD2.F32 R9, -RZ, R9.H0_H0 ;  /* 0x20000009ff097230 */ /* 0x000fe20000004100 */
[----:B------:R-:W-:Y:S01]  /*0cc0*/  FMUL R2, R2, R17 ;  /* 0x0000001102027220 */ /* 0x000fe20000400000 */
[----:B------:R-:W-:Y:S01]  /*0cd0*/  FMUL R3, R3, R6 ;  /* 0x0000000603037220 */ /* 0x000fe20000400000 */
[----:B------:R-:W-:Y:S01]  /*0ce0*/  ISETP.GE.AND P6, PT, R23, c[0x0][0x178], PT ;  /* 0x00005e0017007a0c */ /* 0x000fe20003fc6270 */
[----:B------:R-:W-:Y:S01]  /*0cf0*/  FMUL R0, R0, R27 ;  /* 0x0000001b00007220 */ /* 0x000fe20000400000 */
[----:B------:R-:W-:Y:S01]  /*0d00*/  FMUL R9, R9, R26 ;  /* 0x0000001a09097220 */ /* 0x000fe20000400000 */
[----:B------:R-:W-:-:S02]  /*0d10*/  F2FP.PACK_AB R10, R10, R25 ;  /* 0x000000190a0a723e */ /* 0x000fc400000000ff */
[----:B------:R-:W-:Y:S02]  /*0d20*/  F2FP.PACK_AB R2, R3, R2 ;  /* 0x000000020302723e */ /* 0x000fe400000000ff */
[----:B------:R-:W-:Y:S02]  /*0d30*/  PRMT R6, R8, 0x7632, R6 ;  /* 0x0000763208067816 */ /* 0x000fe40000000006 */
[----:B------:R-:W-:Y:S02]  /*0d40*/  F2FP.PACK_AB R0, R9, R0 ;  /* 0x000000000900723e */ /* 0x000fe400000000ff */
[----:B------:R-:W-:Y:S02]  /*0d50*/  PRMT R3, R10, 0x7632, R3 ;  /* 0x000076320a037816 */ /* 0x000fe40000000003 */
[----:B------:R-:W-:Y:S01]  /*0d60*/  PRMT R7, R2, 0x7632, R7 ;  /* 0x0000763202077816 */ /* 0x000fe20000000007 */
[----:B------:R0:W-:Y:S04]  /*0d70*/  @!P6 STG.E.U16 [R4.64+0x2], R6 ;  /* 0x000002060400e986 */ /* 0x0001e8000c101504 */
[----:B------:R0:W-:Y:S04]  /*0d80*/  @!P5 STG.E.U16 [R4.64+0x4], R10 ;  /* 0x0000040a0400d986 */ /* 0x0001e8000c101504 */
[----:B------:R0:W-:Y:S04]  /*0d90*/  @!P4 STG.E.U16 [R4.64+0x6], R3 ;  /* 0x000006030400c986 */ /* 0x0001e8000c101504 */
[----:B------:R0:W-:Y:S04]  /*0da0*/  @!P3 STG.E.U16 [R4.64+0x8], R2 ;  /* 0x000008020400b986 */ /* 0x0001e8000c101504 */
[----:B------:R0:W-:Y:S04]  /*0db0*/  @!P2 STG.E.U16 [R4.64+0xa], R7 ;  /* 0x00000a070400a986 */ /* 0x0001e8000c101504 */
[----:B------:R0:W-:Y:S01]  /*0dc0*/  @!P1 STG.E.U16 [R4.64+0xc], R0 ;  /* 0x00000c0004009986 */ /* 0x0001e2000c101504 */
[----:B------:R-:W-:Y:S05]  /*0dd0*/  @P0 EXIT ;  /* 0x000000000000094d */ /* 0x000fea0003800000 */
[----:B0-----:R-:W-:-:S05]  /*0de0*/  PRMT R2, R0, 0x7632, R2 ;  /* 0x0000763200027816 */ /* 0x001fca0000000002 */
[----:B------:R-:W-:Y:S01]  /*0df0*/  STG.E.U16 [R4.64+0xe], R2 ;  /* 0x00000e0204007986 */ /* 0x000fe2000c101504 */
[----:B------:R-:W-:Y:S05]  /*0e00*/  EXIT ;  /* 0x000000000000794d */ /* 0x000fea0003800000 */
.L_x_0:
[----:B------:R-:W-:-:S00]  /*0e10*/  BRA `(.L_x_0) ;  /* 0xfffffff000007947 */ /* 0x000fc0000383ffff */
[----:B------:R-:W-:-:S00]  /*0e20*/  NOP ;  /* 0x0000000000007918 */ /* 0x000fc00000000000 */
        /* <DEDUP_REMOVED lines=13> */
.L_x_1:
